//
// Generated by NVIDIA NVVM Compiler
//
// Compiler Build ID: CL-36424714
// Cuda compilation tools, release 13.0, V13.0.88
// Based on NVVM 20.0.0
//

.version 9.0
.target sm_100
.address_size 64

	// .globl	_Z32SquareMatrixMultiplicationKernelPfS_S_
// _ZZ32SquareMatrixMultiplicationKernelPfS_S_E5tileA has been demoted
// _ZZ32SquareMatrixMultiplicationKernelPfS_S_E5tileB has been demoted

.visible .entry _Z32SquareMatrixMultiplicationKernelPfS_S_(
	.param .u64 .ptr .align 1 _Z32SquareMatrixMultiplicationKernelPfS_S__param_0,
	.param .u64 .ptr .align 1 _Z32SquareMatrixMultiplicationKernelPfS_S__param_1,
	.param .u64 .ptr .align 1 _Z32SquareMatrixMultiplicationKernelPfS_S__param_2
)
{
	.reg .pred 	%p<5>;
	.reg .b32 	%r<36>;
	.reg .b32 	%f<108>;
	.reg .b64 	%rd<13>;
	// demoted variable
	.shared .align 4 .b8 _ZZ32SquareMatrixMultiplicationKernelPfS_S_E5tileA[4096];
	// demoted variable
	.shared .align 4 .b8 _ZZ32SquareMatrixMultiplicationKernelPfS_S_E5tileB[4096];
	ld.param.u64 	%rd4, [_Z32SquareMatrixMultiplicationKernelPfS_S__param_0];
	ld.param.u64 	%rd5, [_Z32SquareMatrixMultiplicationKernelPfS_S__param_1];
	ld.param.u64 	%rd3, [_Z32SquareMatrixMultiplicationKernelPfS_S__param_2];
	cvta.to.global.u64 	%rd1, %rd5;
	cvta.to.global.u64 	%rd2, %rd4;
	mov.u32 	%r16, %ctaid.y;
	shl.b32 	%r17, %r16, 5;
	mov.u32 	%r18, %tid.y;
	add.s32 	%r1, %r17, %r18;
	mov.u32 	%r19, %ctaid.x;
	shl.b32 	%r20, %r19, 5;
	mov.u32 	%r21, %tid.x;
	add.s32 	%r2, %r20, %r21;
	mov.u32 	%r22, %nctaid.x;
	shl.b32 	%r23, %r18, 7;
	mov.u32 	%r24, _ZZ32SquareMatrixMultiplicationKernelPfS_S_E5tileA;
	add.s32 	%r3, %r24, %r23;
	shl.b32 	%r25, %r21, 2;
	add.s32 	%r4, %r3, %r25;
	shl.b32 	%r26, %r18, 10;
	mov.u32 	%r27, _ZZ32SquareMatrixMultiplicationKernelPfS_S_E5tileB;
	add.s32 	%r6, %r27, %r25;
	add.s32 	%r5, %r6, %r23;
	neg.s32 	%r35, %r22;
	or.b32  	%r28, %r21, %r26;
	add.s32 	%r34, %r28, %r20;
	shl.b32 	%r29, %r16, 15;
	add.s32 	%r33, %r28, %r29;
	mov.f32 	%f105, 0f00000000;
$L__BB0_1:
	setp.gt.u32 	%p1, %r33, 1048575;
	mov.f32 	%f106, 0f00000000;
	@%p1 bra 	$L__BB0_3;
	mul.wide.u32 	%rd6, %r33, 4;
	add.s64 	%rd7, %rd2, %rd6;
	ld.global.f32 	%f106, [%rd7];
$L__BB0_3:
	st.shared.f32 	[%r4], %f106;
	setp.gt.u32 	%p2, %r34, 1048575;
	mov.f32 	%f107, 0f00000000;
	@%p2 bra 	$L__BB0_5;
	mul.wide.u32 	%rd8, %r34, 4;
	add.s64 	%rd9, %rd1, %rd8;
	ld.global.f32 	%f107, [%rd9];
$L__BB0_5:
	st.shared.f32 	[%r5], %f107;
	bar.sync 	0;
	ld.shared.f32 	%f10, [%r3];
	ld.shared.f32 	%f11, [%r6];
	fma.rn.f32 	%f12, %f10, %f11, %f105;
	ld.shared.f32 	%f13, [%r3+4];
	ld.shared.f32 	%f14, [%r6+128];
	fma.rn.f32 	%f15, %f13, %f14, %f12;
	ld.shared.f32 	%f16, [%r3+8];
	ld.shared.f32 	%f17, [%r6+256];
	fma.rn.f32 	%f18, %f16, %f17, %f15;
	ld.shared.f32 	%f19, [%r3+12];
	ld.shared.f32 	%f20, [%r6+384];
	fma.rn.f32 	%f21, %f19, %f20, %f18;
	ld.shared.f32 	%f22, [%r3+16];
	ld.shared.f32 	%f23, [%r6+512];
	fma.rn.f32 	%f24, %f22, %f23, %f21;
	ld.shared.f32 	%f25, [%r3+20];
	ld.shared.f32 	%f26, [%r6+640];
	fma.rn.f32 	%f27, %f25, %f26, %f24;
	ld.shared.f32 	%f28, [%r3+24];
	ld.shared.f32 	%f29, [%r6+768];
	fma.rn.f32 	%f30, %f28, %f29, %f27;
	ld.shared.f32 	%f31, [%r3+28];
	ld.shared.f32 	%f32, [%r6+896];
	fma.rn.f32 	%f33, %f31, %f32, %f30;
	ld.shared.f32 	%f34, [%r3+32];
	ld.shared.f32 	%f35, [%r6+1024];
	fma.rn.f32 	%f36, %f34, %f35, %f33;
	ld.shared.f32 	%f37, [%r3+36];
	ld.shared.f32 	%f38, [%r6+1152];
	fma.rn.f32 	%f39, %f37, %f38, %f36;
	ld.shared.f32 	%f40, [%r3+40];
	ld.shared.f32 	%f41, [%r6+1280];
	fma.rn.f32 	%f42, %f40, %f41, %f39;
	ld.shared.f32 	%f43, [%r3+44];
	ld.shared.f32 	%f44, [%r6+1408];
	fma.rn.f32 	%f45, %f43, %f44, %f42;
	ld.shared.f32 	%f46, [%r3+48];
	ld.shared.f32 	%f47, [%r6+1536];
	fma.rn.f32 	%f48, %f46, %f47, %f45;
	ld.shared.f32 	%f49, [%r3+52];
	ld.shared.f32 	%f50, [%r6+1664];
	fma.rn.f32 	%f51, %f49, %f50, %f48;
	ld.shared.f32 	%f52, [%r3+56];
	ld.shared.f32 	%f53, [%r6+1792];
	fma.rn.f32 	%f54, %f52, %f53, %f51;
	ld.shared.f32 	%f55, [%r3+60];
	ld.shared.f32 	%f56, [%r6+1920];
	fma.rn.f32 	%f57, %f55, %f56, %f54;
	ld.shared.f32 	%f58, [%r3+64];
	ld.shared.f32 	%f59, [%r6+2048];
	fma.rn.f32 	%f60, %f58, %f59, %f57;
	ld.shared.f32 	%f61, [%r3+68];
	ld.shared.f32 	%f62, [%r6+2176];
	fma.rn.f32 	%f63, %f61, %f62, %f60;
	ld.shared.f32 	%f64, [%r3+72];
	ld.shared.f32 	%f65, [%r6+2304];
	fma.rn.f32 	%f66, %f64, %f65, %f63;
	ld.shared.f32 	%f67, [%r3+76];
	ld.shared.f32 	%f68, [%r6+2432];
	fma.rn.f32 	%f69, %f67, %f68, %f66;
	ld.shared.f32 	%f70, [%r3+80];
	ld.shared.f32 	%f71, [%r6+2560];
	fma.rn.f32 	%f72, %f70, %f71, %f69;
	ld.shared.f32 	%f73, [%r3+84];
	ld.shared.f32 	%f74, [%r6+2688];
	fma.rn.f32 	%f75, %f73, %f74, %f72;
	ld.shared.f32 	%f76, [%r3+88];
	ld.shared.f32 	%f77, [%r6+2816];
	fma.rn.f32 	%f78, %f76, %f77, %f75;
	ld.shared.f32 	%f79, [%r3+92];
	ld.shared.f32 	%f80, [%r6+2944];
	fma.rn.f32 	%f81, %f79, %f80, %f78;
	ld.shared.f32 	%f82, [%r3+96];
	ld.shared.f32 	%f83, [%r6+3072];
	fma.rn.f32 	%f84, %f82, %f83, %f81;
	ld.shared.f32 	%f85, [%r3+100];
	ld.shared.f32 	%f86, [%r6+3200];
	fma.rn.f32 	%f87, %f85, %f86, %f84;
	ld.shared.f32 	%f88, [%r3+104];
	ld.shared.f32 	%f89, [%r6+3328];
	fma.rn.f32 	%f90, %f88, %f89, %f87;
	ld.shared.f32 	%f91, [%r3+108];
	ld.shared.f32 	%f92, [%r6+3456];
	fma.rn.f32 	%f93, %f91, %f92, %f90;
	ld.shared.f32 	%f94, [%r3+112];
	ld.shared.f32 	%f95, [%r6+3584];
	fma.rn.f32 	%f96, %f94, %f95, %f93;
	ld.shared.f32 	%f97, [%r3+116];
	ld.shared.f32 	%f98, [%r6+3712];
	fma.rn.f32 	%f99, %f97, %f98, %f96;
	ld.shared.f32 	%f100, [%r3+120];
	ld.shared.f32 	%f101, [%r6+3840];
	fma.rn.f32 	%f102, %f100, %f101, %f99;
	ld.shared.f32 	%f103, [%r3+124];
	ld.shared.f32 	%f104, [%r6+3968];
	fma.rn.f32 	%f105, %f103, %f104, %f102;
	bar.sync 	0;
	add.s32 	%r35, %r35, 1;
	setp.ne.s32 	%p3, %r35, 0;
	add.s32 	%r34, %r34, 32768;
	add.s32 	%r33, %r33, 32;
	@%p3 bra 	$L__BB0_1;
	or.b32  	%r30, %r1, %r2;
	setp.gt.u32 	%p4, %r30, 1023;
	@%p4 bra 	$L__BB0_8;
	shl.b32 	%r31, %r1, 10;
	add.s32 	%r32, %r31, %r2;
	cvta.to.global.u64 	%rd10, %rd3;
	mul.wide.u32 	%rd11, %r32, 4;
	add.s64 	%rd12, %rd10, %rd11;
	st.global.f32 	[%rd12], %f105;
$L__BB0_8:
	ret;

}


// ===== COMPILED SASS (sm_100) =====

	.target	sm_100

	.elftype	@"ET_EXEC"


//--------------------- .note.nv.tkinfo           --------------------------
	.section	.note.nv.tkinfo,"",@"SHT_NOTE"
	.sectionflags	@"SHF_NOTE_NV_TKINFO"
	.tkinfo
        /*0018*/ 	.word	0x00000002
        /*0030*/ 	.string	""
        /*0030*/ 	.string	"ptxas"
        /*0030*/ 	.string	"Cuda compilation tools, release 13.0, V13.0.88"
        /*0030*/ 	.string	"Build cuda_13.0.r13.0/compiler.36424714_0"
        /*0030*/ 	.string	"-arch sm_100 -m 64 "



//--------------------- .note.nv.cuinfo           --------------------------
	.section	.note.nv.cuinfo,"",@"SHT_NOTE"
	.sectionflags	@"SHF_NOTE_NV_CUINFO"
        /*0018*/ 	.short	0x0002
        /*001a*/ 	.short	0x0064
        /*001c*/ 	.short	0x0082
	.zero		2


//--------------------- .nv.info                  --------------------------
	.section	.nv.info,"",@"SHT_CUDA_INFO"
	.align	4


	//----- nvinfo : EIATTR_REGCOUNT
	.align		4
        /*0000*/ 	.byte	0x04, 0x2f
        /*0002*/ 	.short	(.L_1 - .L_0)
	.align		4
.L_0:
        /*0004*/ 	.word	index@(_Z32SquareMatrixMultiplicationKernelPfS_S_)
        /*0008*/ 	.word	0x0000001f


	//----- nvinfo : EIATTR_FRAME_SIZE
	.align		4
.L_1:
        /*000c*/ 	.byte	0x04, 0x11
        /*000e*/ 	.short	(.L_3 - .L_2)
	.align		4
.L_2:
        /*0010*/ 	.word	index@(_Z32SquareMatrixMultiplicationKernelPfS_S_)
        /*0014*/ 	.word	0x00000000


	//----- nvinfo : EIATTR_MIN_STACK_SIZE
	.align		4
.L_3:
        /*0018*/ 	.byte	0x04, 0x12
        /*001a*/ 	.short	(.L_5 - .L_4)
	.align		4
.L_4:
        /*001c*/ 	.word	index@(_Z32SquareMatrixMultiplicationKernelPfS_S_)
        /*0020*/ 	.word	0x00000000
.L_5:


//--------------------- .nv.compat                --------------------------
	.section	.nv.compat,"",@"SHT_CUDA_COMPAT_INFO"
	.align	4
        /*0000*/ 	.byte	0x02, 0x09, 0x00, 0x00, 0x02, 0x02, 0x01, 0x00, 0x02, 0x05, 0x05, 0x00, 0x03, 0x07, 0x01, 0x01
        /*0010*/ 	.byte	0x02, 0x03, 0x00, 0x00, 0x02, 0x06, 0x01, 0x00, 0x04, 0x0b, 0x08, 0x00, 0x09, 0x00, 0x00, 0x00
        /*0020*/ 	.byte	0x00, 0x00, 0x00, 0x00


//--------------------- .nv.info._Z32SquareMatrixMultiplicationKernelPfS_S_ --------------------------
	.section	.nv.info._Z32SquareMatrixMultiplicationKernelPfS_S_,"",@"SHT_CUDA_INFO"
	.sectionflags	@""
	.align	4


	//----- nvinfo : EIATTR_CUDA_API_VERSION
	.align		4
        /*0000*/ 	.byte	0x04, 0x37
        /*0002*/ 	.short	(.L_7 - .L_6)
.L_6:
        /*0004*/ 	.word	0x00000082


	//----- nvinfo : EIATTR_KPARAM_INFO
	.align		4
.L_7:
        /*0008*/ 	.byte	0x04, 0x17
        /*000a*/ 	.short	(.L_9 - .L_8)
.L_8:
        /*000c*/ 	.word	0x00000000
        /*0010*/ 	.short	0x0002
        /*0012*/ 	.short	0x0010
        /*0014*/ 	.byte	0x00, 0xf5, 0x21, 0x00


	//----- nvinfo : EIATTR_KPARAM_INFO
	.align		4
.L_9:
        /*0018*/ 	.byte	0x04, 0x17
        /*001a*/ 	.short	(.L_11 - .L_10)
.L_10:
        /*001c*/ 	.word	0x00000000
        /*0020*/ 	.short	0x0001
        /*0022*/ 	.short	0x0008
        /*0024*/ 	.byte	0x00, 0xf5, 0x21, 0x00


	//----- nvinfo : EIATTR_KPARAM_INFO
	.align		4
.L_11:
        /*0028*/ 	.byte	0x04, 0x17
        /*002a*/ 	.short	(.L_13 - .L_12)
.L_12:
        /*002c*/ 	.word	0x00000000
        /*0030*/ 	.short	0x0000
        /*0032*/ 	.short	0x0000
        /*0034*/ 	.byte	0x00, 0xf5, 0x21, 0x00


	//----- nvinfo : EIATTR_SPARSE_MMA_MASK
	.align		4
.L_13:
        /*0038*/ 	.byte	0x03, 0x50
        /*003a*/ 	.short	0x0000


	//----- nvinfo : EIATTR_MAXREG_COUNT
	.align		4
        /*003c*/ 	.byte	0x03, 0x1b
        /*003e*/ 	.short	0x00ff


	//----- nvinfo : EIATTR_NUM_BARRIERS
	.align		4
        /*0040*/ 	.byte	0x02, 0x4c
        /*0042*/ 	.byte	0x01
	.zero		1


	//----- nvinfo : EIATTR_MERCURY_ISA_VERSION
	.align		4
        /*0044*/ 	.byte	0x03, 0x5f
        /*0046*/ 	.short	0x0101


	//----- nvinfo : EIATTR_VRC_CTA_INIT_COUNT
	.align		4
        /*0048*/ 	.byte	0x02, 0x4a
	.zero		1
	.zero		1


	//----- nvinfo : EIATTR_EXIT_INSTR_OFFSETS
	.align		4
        /*004c*/ 	.byte	0x04, 0x1c
        /*004e*/ 	.short	(.L_15 - .L_14)


	//   ....[0]....
.L_14:
        /*0050*/ 	.word	0x00000750


	//   ....[1]....
        /*0054*/ 	.word	0x000007a0


	//----- nvinfo : EIATTR_CBANK_PARAM_SIZE
	.align		4
.L_15:
        /*0058*/ 	.byte	0x03, 0x19
        /*005a*/ 	.short	0x0018


	//----- nvinfo : EIATTR_PARAM_CBANK
	.align		4
        /*005c*/ 	.byte	0x04, 0x0a
        /*005e*/ 	.short	(.L_17 - .L_16)
	.align		4
.L_16:
        /*0060*/ 	.word	index@(.nv.constant0._Z32SquareMatrixMultiplicationKernelPfS_S_)
        /*0064*/ 	.short	0x0380
        /*0066*/ 	.short	0x0018


	//----- nvinfo : EIATTR_SW_WAR
	.align		4
.L_17:
        /*0068*/ 	.byte	0x04, 0x36
        /*006a*/ 	.short	(.L_19 - .L_18)
.L_18:
        /*006c*/ 	.word	0x00000008
.L_19:


//--------------------- .nv.callgraph             --------------------------
	.section	.nv.callgraph,"",@"SHT_CUDA_CALLGRAPH"
	.align	4
	.sectionentsize	8
	.align		4
        /*0000*/ 	.word	0x00000000
	.align		4
        /*0004*/ 	.word	0xffffffff
	.align		4
        /*0008*/ 	.word	0x00000000
	.align		4
        /*000c*/ 	.word	0xfffffffe
	.align		4
        /*0010*/ 	.word	0x00000000
	.align		4
        /*0014*/ 	.word	0xfffffffd
	.align		4
        /*0018*/ 	.word	0x00000000
	.align		4
        /*001c*/ 	.word	0xfffffffc


//--------------------- .text._Z32SquareMatrixMultiplicationKernelPfS_S_ --------------------------
	.section	.text._Z32SquareMatrixMultiplicationKernelPfS_S_,"ax",@progbits
	.align	128
        .global         _Z32SquareMatrixMultiplicationKernelPfS_S_
        .type           _Z32SquareMatrixMultiplicationKernelPfS_S_,@function
        .size           _Z32SquareMatrixMultiplicationKernelPfS_S_,(.L_x_2 - _Z32SquareMatrixMultiplicationKernelPfS_S_)
        .other          _Z32SquareMatrixMultiplicationKernelPfS_S_,@"STO_CUDA_ENTRY STV_DEFAULT"
_Z32SquareMatrixMultiplicationKernelPfS_S_:
.text._Z32SquareMatrixMultiplicationKernelPfS_S_:
[----:B------:R-:W-:Y:S01]  /*0000*/  LDC R1, c[0x0][0x37c] ;  /* 0x0000df00ff017b82 */ /* 0x000fe20000000800 */
[----:B------:R-:W0:Y:S07]  /*0010*/  S2R R4, SR_TID.Y ;  /* 0x0000000000047919 */ /* 0x000e2e0000002200 */
[----:B------:R-:W1:Y:S01]  /*0020*/  S2UR UR6, SR_CgaCtaId ;  /* 0x00000000000679c3 */ /* 0x000e620000008800 */
[----:B------:R-:W-:Y:S01]  /*0030*/  UMOV UR4, 0x400 ;  /* 0x0000040000047882 */ /* 0x000fe20000000000 */
[----:B------:R-:W2:Y:S01]  /*0040*/  LDCU UR7, c[0x0][0x370] ;  /* 0x00006e00ff0777ac */ /* 0x000ea20008000800 */
[----:B------:R-:W3:Y:S01]  /*0050*/  S2R R17, SR_TID.X ;  /* 0x0000000000117919 */ /* 0x000ee20000002100 */
[----:B------:R-:W-:Y:S01]  /*0060*/  HFMA2 R13, -RZ, RZ, 0, 0 ;  /* 0x00000000ff0d7431 */ /* 0x000fe200000001ff */
[----:B------:R-:W-:Y:S01]  /*0070*/  UIADD3 UR5, UPT, UPT, UR4, 0x1000, URZ ;  /* 0x0000100004057890 */ /* 0x000fe2000fffe0ff */
[----:B------:R-:W4:Y:S01]  /*0080*/  S2R R3, SR_CTAID.Y ;  /* 0x0000000000037919 */ /* 0x000f220000002600 */
[----:B------:R-:W0:Y:S01]  /*0090*/  LDCU.64 UR8, c[0x0][0x358] ;  /* 0x00006b00ff0877ac */ /* 0x000e220008000a00 */
[----:B------:R-:W5:Y:S01]  /*00a0*/  S2R R19, SR_CTAID.X ;  /* 0x0000000000137919 */ /* 0x000f620000002500 */
[----:B-1----:R-:W-:-:S02]  /*00b0*/  ULEA UR4, UR6, UR4, 0x18 ;  /* 0x0000000406047291 */ /* 0x002fc4000f8ec0ff */
[----:B------:R-:W-:Y:S02]  /*00c0*/  ULEA UR5, UR6, UR5, 0x18 ;  /* 0x0000000506057291 */ /* 0x000fe4000f8ec0ff */
[----:B--2---:R-:W-:Y:S01]  /*00d0*/  UIADD3 UR6, UPT, UPT, -UR7, URZ, URZ ;  /* 0x000000ff07067290 */ /* 0x004fe2000fffe1ff */
[C---:B0-----:R-:W-:Y:S02]  /*00e0*/  SHF.L.U32 R0, R4.reuse, 0xa, RZ ;  /* 0x0000000a04007819 */ /* 0x041fe400000006ff */
[----:B------:R-:W-:Y:S02]  /*00f0*/  LEA R18, R4, UR4, 0x7 ;  /* 0x0000000404127c11 */ /* 0x000fe4000f8e38ff */
[C---:B---3--:R-:W-:Y:S02]  /*0100*/  LOP3.LUT R2, R17.reuse, R0, RZ, 0xfc, !PT ;  /* 0x0000000011027212 */ /* 0x048fe400078efcff */
[----:B------:R-:W-:Y:S02]  /*0110*/  LEA R16, R17, UR5, 0x2 ;  /* 0x0000000511107c11 */ /* 0x000fe4000f8e10ff */
[----:B----4-:R-:W-:-:S02]  /*0120*/  LEA R0, R3, R2, 0xf ;  /* 0x0000000203007211 */ /* 0x010fc400078e78ff */
[----:B------:R-:W-:Y:S02]  /*0130*/  LEA R20, R3, R4, 0x5 ;  /* 0x0000000403147211 */ /* 0x000fe400078e28ff */
[C---:B-----5:R-:W-:Y:S02]  /*0140*/  LEA R2, R19.reuse, R2, 0x5 ;  /* 0x0000000213027211 */ /* 0x060fe400078e28ff */
[----:B------:R-:W-:Y:S02]  /*0150*/  LEA R19, R19, R17, 0x5 ;  /* 0x0000001113137211 */ /* 0x000fe400078e28ff */
[----:B------:R-:W-:Y:S02]  /*0160*/  LEA R17, R17, R18, 0x2 ;  /* 0x0000001211117211 */ /* 0x000fe400078e10ff */
[----:B------:R-:W-:-:S07]  /*0170*/  LEA R3, R4, R16, 0x7 ;  /* 0x0000001004037211 */ /* 0x000fce00078e38ff */
.L_x_0:
[----:B------:R-:W-:Y:S02]  /*0180*/  ISETP.GT.U32.AND P0, PT, R0, 0xfffff, PT ;  /* 0x000fffff0000780c */ /* 0x000fe40003f04070 */
[----:B------:R-:W-:Y:S02]  /*0190*/  ISETP.GT.U32.AND P1, PT, R2, 0xfffff, PT ;  /* 0x000fffff0200780c */ /* 0x000fe40003f24070 */
[----:B------:R-:W-:Y:S02]  /*01a0*/  MOV R12, RZ ;  /* 0x000000ff000c7202 */ /* 0x000fe40000000f00 */
[----:B------:R-:W-:-:S07]  /*01b0*/  MOV R22, RZ ;  /* 0x000000ff00167202 */ /* 0x000fce0000000f00 */
[----:B------:R-:W0:Y:S08]  /*01c0*/  @!P0 LDC.64 R8, c[0x0][0x380] ;  /* 0x0000e000ff088b82 */ /* 0x000e300000000a00 */
[----:B------:R-:W1:Y:S01]  /*01d0*/  @!P1 LDC.64 R14, c[0x0][0x388] ;  /* 0x0000e200ff0e9b82 */ /* 0x000e620000000a00 */
[----:B0-----:R-:W-:-:S05]  /*01e0*/  @!P0 IMAD.WIDE.U32 R8, R0, 0x4, R8 ;  /* 0x0000000400088825 */ /* 0x001fca00078e0008 */
[----:B------:R-:W2:Y:S01]  /*01f0*/  @!P0 LDG.E R12, desc[UR8][R8.64] ;  /* 0x00000008080c8981 */ /* 0x000ea2000c1e1900 */
[----:B-1----:R-:W-:-:S05]  /*0200*/  @!P1 IMAD.WIDE.U32 R14, R2, 0x4, R14 ;  /* 0x00000004020e9825 */ /* 0x002fca00078e000e */
[----:B------:R-:W3:Y:S01]  /*0210*/  @!P1 LDG.E R22, desc[UR8][R14.64] ;  /* 0x000000080e169981 */ /* 0x000ee2000c1e1900 */
[----:B------:R-:W-:-:S04]  /*0220*/  UIADD3 UR6, UPT, UPT, UR6, 0x1, URZ ;  /* 0x0000000106067890 */ /* 0x000fc8000fffe0ff */
[----:B------:R-:W-:Y:S01]  /*0230*/  UISETP.NE.AND UP0, UPT, UR6, URZ, UPT ;  /* 0x000000ff0600728c */ /* 0x000fe2000bf05270 */
[----:B------:R-:W-:Y:S02]  /*0240*/  IADD3 R0, PT, PT, R0, 0x20, RZ ;  /* 0x0000002000007810 */ /* 0x000fe40007ffe0ff */
[----:B------:R-:W-:Y:S01]  /*0250*/  IADD3 R2, PT, PT, R2, 0x8000, RZ ;  /* 0x0000800002027810 */ /* 0x000fe20007ffe0ff */
[----:B--2---:R-:W-:Y:S04]  /*0260*/  STS [R17], R12 ;  /* 0x0000000c11007388 */ /* 0x004fe80000000800 */
[----:B---3--:R-:W-:Y:S01]  /*0270*/  STS [R3], R22 ;  /* 0x0000001603007388 */ /* 0x008fe20000000800 */
[----:B------:R-:W-:Y:S06]  /*0280*/  BAR.SYNC.DEFER_BLOCKING 0x0 ;  /* 0x0000000000007b1d */ /* 0x000fec0000010000 */
[----:B------:R-:W-:Y:S04]  /*0290*/  LDS R21, [R16] ;  /* 0x0000000010157984 */ /* 0x000fe80000000800 */
[----:B------:R-:W0:Y:S04]  /*02a0*/  LDS.128 R4, [R18] ;  /* 0x0000000012047984 */ /* 0x000e280000000c00 */
[----:B------:R-:W1:Y:S04]  /*02b0*/  LDS R27, [R16+0x80] ;  /* 0x00008000101b7984 */ /* 0x000e680000000800 */
[----:B------:R-:W2:Y:S04]  /*02c0*/  LDS R28, [R16+0x100] ;  /* 0x00010000101c7984 */ /* 0x000ea80000000800 */
[----:B------:R-:W3:Y:S04]  /*02d0*/  LDS R26, [R16+0x180] ;  /* 0x00018000101a7984 */ /* 0x000ee80000000800 */
[----:B------:R-:W-:Y:S04]  /*02e0*/  LDS R25, [R16+0x200] ;  /* 0x0002000010197984 */ /* 0x000fe80000000800 */
[----:B------:R-:W4:Y:S04]  /*02f0*/  LDS.128 R8, [R18+0x10] ;  /* 0x0000100012087984 */ /* 0x000f280000000c00 */
[----:B------:R-:W5:Y:S04]  /*0300*/  LDS R24, [R16+0x280] ;  /* 0x0002800010187984 */ /* 0x000f680000000800 */
[----:B------:R-:W5:Y:S04]  /*0310*/  LDS R23, [R16+0x300] ;  /* 0x0003000010177984 */ /* 0x000f680000000800 */
[----:B------:R-:W5:Y:S01]  /*0320*/  LDS R22, [R16+0x380] ;  /* 0x0003800010167984 */ /* 0x000f620000000800 */
[----:B0-----:R-:W-:-:S03]  /*0330*/  FFMA R4, R4, R21, R13 ;  /* 0x0000001504047223 */ /* 0x001fc6000000000d */
[----:B------:R-:W-:Y:S01]  /*0340*/  LDS R21, [R16+0x400] ;  /* 0x0004000010157984 */ /* 0x000fe20000000800 */
[----:B-1----:R-:W-:-:S03]  /*0350*/  FFMA R5, R27, R5, R4 ;  /* 0x000000051b057223 */ /* 0x002fc60000000004 */
[----:B------:R-:W0:Y:S01]  /*0360*/  LDS.128 R12, [R18+0x20] ;  /* 0x00002000120c7984 */ /* 0x000e220000000c00 */
[----:B--2---:R-:W-:-:S03]  /*0370*/  FFMA R5, R28, R6, R5 ;  /* 0x000000061c057223 */ /* 0x004fc60000000005 */
[----:B------:R-:W1:Y:S01]  /*0380*/  LDS R28, [R16+0x480] ;  /* 0x00048000101c7984 */ /* 0x000e620000000800 */
[----:B---3--:R-:W-:-:S03]  /*0390*/  FFMA R5, R26, R7, R5 ;  /* 0x000000071a057223 */ /* 0x008fc60000000005 */
[----:B------:R-:W2:Y:S04]  /*03a0*/  LDS R27, [R16+0x500] ;  /* 0x00050000101b7984 */ /* 0x000ea80000000800 */
[----:B------:R-:W3:Y:S01]  /*03b0*/  LDS R26, [R16+0x580] ;  /* 0x00058000101a7984 */ /* 0x000ee20000000800 */
[----:B----4-:R-:W-:-:S03]  /*03c0*/  FFMA R5, R8, R25, R5 ;  /* 0x0000001908057223 */ /* 0x010fc60000000005 */
[----:B------:R-:W-:Y:S01]  /*03d0*/  LDS R25, [R16+0x600] ;  /* 0x0006000010197984 */ /* 0x000fe20000000800 */
[----:B-----5:R-:W-:-:S03]  /*03e0*/  FFMA R24, R24, R9, R5 ;  /* 0x0000000918187223 */ /* 0x020fc60000000005 */
[----:B------:R-:W4:Y:S01]  /*03f0*/  LDS.128 R4, [R18+0x30] ;  /* 0x0000300012047984 */ /* 0x000f220000000c00 */
[----:B------:R-:W-:-:S03]  /*0400*/  FFMA R9, R23, R10, R24 ;  /* 0x0000000a17097223 */ /* 0x000fc60000000018 */
[----:B------:R-:W5:Y:S04]  /*0410*/  LDS R24, [R16+0x680] ;  /* 0x0006800010187984 */ /* 0x000f680000000800 */
[----:B------:R-:W5:Y:S01]  /*0420*/  LDS R23, [R16+0x700] ;  /* 0x0007000010177984 */ /* 0x000f620000000800 */
[----:B------:R-:W-:-:S03]  /*0430*/  FFMA R9, R22, R11, R9 ;  /* 0x0000000b16097223 */ /* 0x000fc60000000009 */
        /* <DEDUP_REMOVED lines=9> */
[----:B------:R-:W-:Y:S01]  /*04d0*/  LDS R26, [R16+0xa80] ;  /* 0x000a8000101a7984 */ /* 0x000fe20000000800 */
[----:B----4-:R-:W-:-:S03]  /*04e0*/  FFMA R15, R4, R25, R15 ;  /* 0x00000019040f7223 */ /* 0x010fc6000000000f */
[----:B------:R-:W-:Y:S01]  /*04f0*/  LDS R25, [R16+0xb00] ;  /* 0x000b000010197984 */ /* 0x000fe20000000800 */
[----:B-----5:R-:W-:-:S03]  /*0500*/  FFMA R4, R24, R5, R15 ;  /* 0x0000000518047223 */ /* 0x020fc6000000000f */
[----:B------:R-:W3:Y:S01]  /*0510*/  LDS R24, [R16+0x980] ;  /* 0x0009800010187984 */ /* 0x000ee20000000800 */
[----:B------:R-:W-:-:S03]  /*0520*/  FFMA R5, R23, R6, R4 ;  /* 0x0000000617057223 */ /* 0x000fc60000000004 */
[----:B------:R-:W-:Y:S04]  /*0530*/  LDS R23, [R16+0xa00] ;  /* 0x000a000010177984 */ /* 0x000fe80000000800 */
[----:B------:R-:W4:Y:S01]  /*0540*/  LDS.128 R12, [R18+0x50] ;  /* 0x00005000120c7984 */ /* 0x000f220000000c00 */
[----:B------:R-:W-:-:S03]  /*0550*/  FFMA R5, R22, R7, R5 ;  /* 0x0000000716057223 */ /* 0x000fc60000000005 */
[----:B------:R-:W5:Y:S01]  /*0560*/  LDS R22, [R16+0xb80] ;  /* 0x000b800010167984 */ /* 0x000f620000000800 */
[----:B0-----:R-:W-:-:S03]  /*0570*/  FFMA R5, R8, R21, R5 ;  /* 0x0000001508057223 */ /* 0x001fc60000000005 */
[----:B------:R-:W-:Y:S01]  /*0580*/  LDS R21, [R16+0xc00] ;  /* 0x000c000010157984 */ /* 0x000fe20000000800 */
[----:B-1----:R-:W-:-:S03]  /*0590*/  FFMA R28, R28, R9, R5 ;  /* 0x000000091c1c7223 */ /* 0x002fc60000000005 */
[----:B------:R-:W0:Y:S01]  /*05a0*/  LDS.128 R4, [R18+0x60] ;  /* 0x0000600012047984 */ /* 0x000e220000000c00 */
[----:B--2---:R-:W-:-:S04]  /*05b0*/  FFMA R27, R27, R10, R28 ;  /* 0x0000000a1b1b7223 */ /* 0x004fc8000000001c */
[----:B---3--:R-:W-:Y:S02]  /*05c0*/  FFMA R11, R24, R11, R27 ;  /* 0x0000000b180b7223 */ /* 0x008fe4000000001b */
[----:B------:R-:W1:Y:S02]  /*05d0*/  LDS R24, [R16+0xc80] ;  /* 0x000c800010187984 */ /* 0x000e640000000800 */
[----:B----4-:R-:W-:Y:S02]  /*05e0*/  FFMA R11, R12, R23, R11 ;  /* 0x000000170c0b7223 */ /* 0x010fe4000000000b */
[----:B------:R-:W2:Y:S04]  /*05f0*/  LDS R23, [R16+0xd00] ;  /* 0x000d000010177984 */ /* 0x000ea80000000800 */
[----:B------:R-:W3:Y:S01]  /*0600*/  LDS R12, [R16+0xd80] ;  /* 0x000d8000100c7984 */ /* 0x000ee20000000800 */
[----:B------:R-:W-:-:S03]  /*0610*/  FFMA R26, R26, R13, R11 ;  /* 0x0000000d1a1a7223 */ /* 0x000fc6000000000b */
[----:B------:R-:W-:Y:S01]  /*0620*/  LDS R13, [R16+0xe00] ;  /* 0x000e0000100d7984 */ /* 0x000fe20000000800 */
[----:B------:R-:W-:-:S03]  /*0630*/  FFMA R25, R25, R14, R26 ;  /* 0x0000000e19197223 */ /* 0x000fc6000000001a */
[----:B------:R-:W4:Y:S01]  /*0640*/  LDS.128 R8, [R18+0x70] ;  /* 0x0000700012087984 */ /* 0x000f220000000c00 */
[----:B-----5:R-:W-:-:S03]  /*0650*/  FFMA R25, R22, R15, R25 ;  /* 0x0000000f16197223 */ /* 0x020fc60000000019 */
[----:B------:R-:W5:Y:S04]  /*0660*/  LDS R14, [R16+0xe80] ;  /* 0x000e8000100e7984 */ /* 0x000f680000000800 */
[----:B------:R-:W5:Y:S04]  /*0670*/  LDS R15, [R16+0xf00] ;  /* 0x000f0000100f7984 */ /* 0x000f680000000800 */
[----:B------:R-:W5:Y:S01]  /*0680*/  LDS R22, [R16+0xf80] ;  /* 0x000f800010167984 */ /* 0x000f620000000800 */
[----:B0-----:R-:W-:-:S04]  /*0690*/  FFMA R21, R4, R21, R25 ;  /* 0x0000001504157223 */ /* 0x001fc80000000019 */
[----:B-1----:R-:W-:-:S04]  /*06a0*/  FFMA R24, R24, R5, R21 ;  /* 0x0000000518187223 */ /* 0x002fc80000000015 */
[----:B--2---:R-:W-:-:S04]  /*06b0*/  FFMA R23, R23, R6, R24 ;  /* 0x0000000617177223 */ /* 0x004fc80000000018 */
[----:B---3--:R-:W-:-:S04]  /*06c0*/  FFMA R7, R12, R7, R23 ;  /* 0x000000070c077223 */ /* 0x008fc80000000017 */
[----:B----4-:R-:W-:-:S04]  /*06d0*/  FFMA R7, R8, R13, R7 ;  /* 0x0000000d08077223 */ /* 0x010fc80000000007 */
[----:B-----5:R-:W-:-:S04]  /*06e0*/  FFMA R14, R14, R9, R7 ;  /* 0x000000090e0e7223 */ /* 0x020fc80000000007 */
[----:B------:R-:W-:-:S04]  /*06f0*/  FFMA R15, R15, R10, R14 ;  /* 0x0000000a0f0f7223 */ /* 0x000fc8000000000e */
[----:B------:R-:W-:Y:S01]  /*0700*/  FFMA R13, R22, R11, R15 ;  /* 0x0000000b160d7223 */ /* 0x000fe2000000000f */
[----:B------:R-:W-:Y:S06]  /*0710*/  BAR.SYNC.DEFER_BLOCKING 0x0 ;  /* 0x0000000000007b1d */ /* 0x000fec0000010000 */
[----:B------:R-:W-:Y:S05]  /*0720*/  BRA.U UP0, `(.L_x_0) ;  /* 0xfffffff900947547 */ /* 0x000fea000b83ffff */
[----:B------:R-:W-:-:S04]  /*0730*/  LOP3.LUT R0, R20, R19, RZ, 0xfc, !PT ;  /* 0x0000001314007212 */ /* 0x000fc800078efcff */
[----:B------:R-:W-:-:S13]  /*0740*/  ISETP.GT.U32.AND P0, PT, R0, 0x3ff, PT ;  /* 0x000003ff0000780c */ /* 0x000fda0003f04070 */
[----:B------:R-:W-:Y:S05]  /*0750*/  @P0 EXIT ;  /* 0x000000000000094d */ /* 0x000fea0003800000 */
[----:B------:R-:W0:Y:S01]  /*0760*/  LDC.64 R2, c[0x0][0x390] ;  /* 0x0000e400ff027b82 */ /* 0x000e220000000a00 */
[----:B------:R-:W-:-:S05]  /*0770*/  LEA R19, R20, R19, 0xa ;  /* 0x0000001314137211 */ /* 0x000fca00078e50ff */
[----:B0-----:R-:W-:-:S05]  /*0780*/  IMAD.WIDE.U32 R2, R19, 0x4, R2 ;  /* 0x0000000413027825 */ /* 0x001fca00078e0002 */
[----:B------:R-:W-:Y:S01]  /*0790*/  STG.E desc[UR8][R2.64], R13 ;  /* 0x0000000d02007986 */ /* 0x000fe2000c101908 */
[----:B------:R-:W-:Y:S05]  /*07a0*/  EXIT ;  /* 0x000000000000794d */ /* 0x000fea0003800000 */
.L_x_1:
[----:B------:R-:W-:-:S00]  /*07b0*/  BRA `(.L_x_1) ;  /* 0xfffffffc00fc7947 */ /* 0x000fc0000383ffff */
[----:B------:R-:W-:-:S00]  /*07c0*/  NOP ;  /* 0x0000000000007918 */ /* 0x000fc00000000000 */
        /* <DEDUP_REMOVED lines=11> */
.L_x_2:


//--------------------- .nv.shared._Z32SquareMatrixMultiplicationKernelPfS_S_ --------------------------
	.section	.nv.shared._Z32SquareMatrixMultiplicationKernelPfS_S_,"aw",@nobits
	.sectionflags	@""
	.align	4
.nv.shared._Z32SquareMatrixMultiplicationKernelPfS_S_:
	.zero		9216


//--------------------- .nv.shared.reserved.0     --------------------------
	.section	.nv.shared.reserved.0,"aw",@nobits
	.weak		__nv_reservedSMEM_offset_0_alias
	.size		__nv_reservedSMEM_offset_0_alias, 0, 64
	.other		__nv_reservedSMEM_offset_0_alias,@"STO_CUDA_RESERVED_SHARED STV_DEFAULT"
__nv_reservedSMEM_offset_0_alias:
	.zero		0
	.zero		64


//--------------------- .nv.constant0._Z32SquareMatrixMultiplicationKernelPfS_S_ --------------------------
	.section	.nv.constant0._Z32SquareMatrixMultiplicationKernelPfS_S_,"a",@progbits
	.sectionflags	@""
	.align	4
.nv.constant0._Z32SquareMatrixMultiplicationKernelPfS_S_:
	.zero		920


//--------------------- SYMBOLS --------------------------

	.type		.nv.reservedSmem.offset0,@object
	.size		.nv.reservedSmem.offset0,0x4
	.type		.nv.reservedSmem.cap,@object
	.size		.nv.reservedSmem.cap,0x4
